//
// Generated by NVIDIA NVVM Compiler
//
// Compiler Build ID: CL-36424714
// Cuda compilation tools, release 13.0, V13.0.88
// Based on NVVM 20.0.0
//

.version 9.0
.target sm_100
.address_size 64

	// .globl	_Z8PrintIDsv
.extern .func  (.param .b32 func_retval0) vprintf
(
	.param .b64 vprintf_param_0,
	.param .b64 vprintf_param_1
)
;
.global .align 1 .b8 $str[36] = {66, 108, 111, 99, 107, 32, 73, 100, 58, 32, 37, 100, 44, 37, 100, 32, 45, 32, 84, 104, 114, 101, 97, 100, 32, 73, 100, 58, 32, 37, 100, 44, 37, 100, 10};

.visible .entry _Z8PrintIDsv()
{
	.local .align 16 .b8 	__local_depot0[16];
	.reg .b64 	%SP;
	.reg .b64 	%SPL;
	.reg .b32 	%r<7>;
	.reg .b64 	%rd<5>;

	mov.u64 	%SPL, __local_depot0;
	cvta.local.u64 	%SP, %SPL;
	add.u64 	%rd1, %SP, 0;
	add.u64 	%rd2, %SPL, 0;
	mov.u32 	%r1, %tid.x;
	mov.u32 	%r2, %tid.y;
	mov.u32 	%r3, %ctaid.x;
	mov.u32 	%r4, %ctaid.y;
	st.local.v4.u32 	[%rd2], {%r3, %r4, %r1, %r2};
	mov.u64 	%rd3, $str;
	cvta.global.u64 	%rd4, %rd3;
	{ // callseq 0, 0
	.param .b64 param0;
	st.param.b64 	[param0], %rd4;
	.param .b64 param1;
	st.param.b64 	[param1], %rd1;
	.param .b32 retval0;
	call.uni (retval0), 
	vprintf, 
	(
	param0, 
	param1
	);
	ld.param.b32 	%r5, [retval0];
	} // callseq 0
	ret;

}


// ===== COMPILED SASS (sm_100) =====

	.target	sm_100

	.elftype	@"ET_EXEC"


//--------------------- .note.nv.tkinfo           --------------------------
	.section	.note.nv.tkinfo,"",@"SHT_NOTE"
	.sectionflags	@"SHF_NOTE_NV_TKINFO"
	.tkinfo
        /*0018*/ 	.word	0x00000002
        /*0030*/ 	.string	""
        /*0030*/ 	.string	"ptxas"
        /*0030*/ 	.string	"Cuda compilation tools, release 13.0, V13.0.88"
        /*0030*/ 	.string	"Build cuda_13.0.r13.0/compiler.36424714_0"
        /*0030*/ 	.string	"-arch sm_100 -m 64 "



//--------------------- .note.nv.cuinfo           --------------------------
	.section	.note.nv.cuinfo,"",@"SHT_NOTE"
	.sectionflags	@"SHF_NOTE_NV_CUINFO"
        /*0018*/ 	.short	0x0002
        /*001a*/ 	.short	0x0064
        /*001c*/ 	.short	0x0082
	.zero		2


//--------------------- .nv.info                  --------------------------
	.section	.nv.info,"",@"SHT_CUDA_INFO"
	.align	4


	//----- nvinfo : EIATTR_REGCOUNT
	.align		4
        /*0000*/ 	.byte	0x04, 0x2f
        /*0002*/ 	.short	(.L_2 - .L_1)
	.align		4
.L_1:
        /*0004*/ 	.word	index@(_Z8PrintIDsv)
        /*0008*/ 	.word	0x00000018


	//----- nvinfo : EIATTR_FRAME_SIZE
	.align		4
.L_2:
        /*000c*/ 	.byte	0x04, 0x11
        /*000e*/ 	.short	(.L_4 - .L_3)
	.align		4
.L_3:
        /*0010*/ 	.word	index@(_Z8PrintIDsv)
        /*0014*/ 	.word	0x00000010


	//----- nvinfo : EIATTR_MIN_STACK_SIZE
	.align		4
.L_4:
        /*0018*/ 	.byte	0x04, 0x12
        /*001a*/ 	.short	(.L_6 - .L_5)
	.align		4
.L_5:
        /*001c*/ 	.word	index@(_Z8PrintIDsv)
        /*0020*/ 	.word	0x00000010
.L_6:


//--------------------- .nv.compat                --------------------------
	.section	.nv.compat,"",@"SHT_CUDA_COMPAT_INFO"
	.align	4
        /*0000*/ 	.byte	0x02, 0x09, 0x00, 0x00, 0x02, 0x02, 0x01, 0x00, 0x02, 0x05, 0x05, 0x00, 0x03, 0x07, 0x01, 0x01
        /*0010*/ 	.byte	0x02, 0x03, 0x00, 0x00, 0x02, 0x06, 0x01, 0x00, 0x04, 0x0b, 0x08, 0x00, 0x09, 0x00, 0x00, 0x00
        /*0020*/ 	.byte	0x00, 0x00, 0x00, 0x00


//--------------------- .nv.info._Z8PrintIDsv     --------------------------
	.section	.nv.info._Z8PrintIDsv,"",@"SHT_CUDA_INFO"
	.sectionflags	@""
	.align	4


	//----- nvinfo : EIATTR_CUDA_API_VERSION
	.align		4
        /*0000*/ 	.byte	0x04, 0x37
        /*0002*/ 	.short	(.L_8 - .L_7)
.L_7:
        /*0004*/ 	.word	0x00000082


	//----- nvinfo : EIATTR_SPARSE_MMA_MASK
	.align		4
.L_8:
        /*0008*/ 	.byte	0x03, 0x50
        /*000a*/ 	.short	0x0000


	//----- nvinfo : EIATTR_MAXREG_COUNT
	.align		4
        /*000c*/ 	.byte	0x03, 0x1b
        /*000e*/ 	.short	0x00ff


	//----- nvinfo : EIATTR_EXTERNS
	.align		4
        /*0010*/ 	.byte	0x04, 0x0f
        /*0012*/ 	.short	(.L_10 - .L_9)


	//   ....[0]....
	.align		4
.L_9:
        /*0014*/ 	.word	index@(vprintf)


	//----- nvinfo : EIATTR_MERCURY_ISA_VERSION
	.align		4
.L_10:
        /*0018*/ 	.byte	0x03, 0x5f
        /*001a*/ 	.short	0x0101


	//----- nvinfo : EIATTR_VRC_CTA_INIT_COUNT
	.align		4
        /*001c*/ 	.byte	0x02, 0x4a
	.zero		1
	.zero		1


	//----- nvinfo : EIATTR_SYSCALL_OFFSETS
	.align		4
        /*0020*/ 	.byte	0x04, 0x46
        /*0022*/ 	.short	(.L_12 - .L_11)


	//   ....[0]....
.L_11:
        /*0024*/ 	.word	0x00000110


	//----- nvinfo : EIATTR_EXIT_INSTR_OFFSETS
	.align		4
.L_12:
        /*0028*/ 	.byte	0x04, 0x1c
        /*002a*/ 	.short	(.L_14 - .L_13)


	//   ....[0]....
.L_13:
        /*002c*/ 	.word	0x00000120


	//----- nvinfo : EIATTR_SW_WAR
	.align		4
.L_14:
        /*0030*/ 	.byte	0x04, 0x36
        /*0032*/ 	.short	(.L_16 - .L_15)
.L_15:
        /*0034*/ 	.word	0x00000008
.L_16:


//--------------------- .nv.callgraph             --------------------------
	.section	.nv.callgraph,"",@"SHT_CUDA_CALLGRAPH"
	.align	4
	.sectionentsize	8
	.align		4
        /*0000*/ 	.word	0x00000000
	.align		4
        /*0004*/ 	.word	0xffffffff
	.align		4
        /*0008*/ 	.word	index@(_Z8PrintIDsv)
	.align		4
        /*000c*/ 	.word	index@(vprintf)
	.align		4
        /*0010*/ 	.word	0x00000000
	.align		4
        /*0014*/ 	.word	0xfffffffe
	.align		4
        /*0018*/ 	.word	0x00000000
	.align		4
        /*001c*/ 	.word	0xfffffffd
	.align		4
        /*0020*/ 	.word	0x00000000
	.align		4
        /*0024*/ 	.word	0xfffffffc


//--------------------- .nv.constant4             --------------------------
	.section	.nv.constant4,"a",@progbits
	.align	8
	.align		8
.nv.constant4:
        /*0000*/ 	.dword	vprintf
	.align		8
        /*0008*/ 	.dword	$str


//--------------------- .text._Z8PrintIDsv        --------------------------
	.section	.text._Z8PrintIDsv,"ax",@progbits
	.align	128
        .global         _Z8PrintIDsv
        .type           _Z8PrintIDsv,@function
        .size           _Z8PrintIDsv,(.L_x_2 - _Z8PrintIDsv)
        .other          _Z8PrintIDsv,@"STO_CUDA_ENTRY STV_DEFAULT"
_Z8PrintIDsv:
.text._Z8PrintIDsv:
[----:B------:R-:W0:Y:S01]  /*0000*/  LDC R1, c[0x0][0x37c] ;  /* 0x0000df00ff017b82 */ /* 0x000e220000000800 */
[----:B------:R-:W1:Y:S01]  /*0010*/  S2R R10, SR_TID.X ;  /* 0x00000000000a7919 */ /* 0x000e620000002100 */
[----:B0-----:R-:W-:Y:S01]  /*0020*/  VIADD R1, R1, 0xfffffff0 ;  /* 0xfffffff001017836 */ /* 0x001fe20000000000 */
[----:B------:R-:W-:Y:S01]  /*0030*/  MOV R0, 0x0 ;  /* 0x0000000000007802 */ /* 0x000fe20000000f00 */
[----:B------:R-:W0:Y:S01]  /*0040*/  LDCU UR4, c[0x0][0x2f8] ;  /* 0x00005f00ff0477ac */ /* 0x000e220008000800 */
[----:B------:R-:W1:Y:S03]  /*0050*/  S2R R11, SR_TID.Y ;  /* 0x00000000000b7919 */ /* 0x000e660000002200 */
[----:B------:R2:W3:Y:S01]  /*0060*/  LDC.64 R2, c[0x4][R0] ;  /* 0x0100000000027b82 */ /* 0x0004e20000000a00 */
[----:B------:R-:W4:Y:S01]  /*0070*/  LDCU.64 UR6, c[0x4][0x8] ;  /* 0x01000100ff0677ac */ /* 0x000f220008000a00 */
[----:B------:R-:W1:Y:S01]  /*0080*/  S2R R8, SR_CTAID.X ;  /* 0x0000000000087919 */ /* 0x000e620000002500 */
[----:B------:R-:W5:Y:S01]  /*0090*/  LDCU UR5, c[0x0][0x2fc] ;  /* 0x00005f80ff0577ac */ /* 0x000f620008000800 */
[----:B------:R-:W1:Y:S01]  /*00a0*/  S2R R9, SR_CTAID.Y ;  /* 0x0000000000097919 */ /* 0x000e620000002600 */
[----:B0-----:R-:W-:Y:S01]  /*00b0*/  IADD3 R6, P0, PT, R1, UR4, RZ ;  /* 0x0000000401067c10 */ /* 0x001fe2000ff1e0ff */
[----:B----4-:R-:W-:Y:S01]  /*00c0*/  IMAD.U32 R4, RZ, RZ, UR6 ;  /* 0x00000006ff047e24 */ /* 0x010fe2000f8e00ff */
[----:B------:R-:W-:-:S03]  /*00d0*/  MOV R5, UR7 ;  /* 0x0000000700057c02 */ /* 0x000fc60008000f00 */
[----:B-----5:R-:W-:Y:S01]  /*00e0*/  IMAD.X R7, RZ, RZ, UR5, P0 ;  /* 0x00000005ff077e24 */ /* 0x020fe200080e06ff */
[----:B-1----:R2:W-:Y:S07]  /*00f0*/  STL.128 [R1], R8 ;  /* 0x0000000801007387 */ /* 0x0025ee0000100c00 */
[----:B------:R-:W-:-:S07]  /*0100*/  LEPC R20, `(.L_x_0) ;  /* 0x000000001014794e */ /* 0x000fce0000000000 */
[----:B--23--:R-:W-:Y:S05]  /*0110*/  CALL.ABS.NOINC R2 ;  /* 0x0000000002007343 */ /* 0x00cfea0003c00000 */
.L_x_0:
[----:B------:R-:W-:Y:S05]  /*0120*/  EXIT ;  /* 0x000000000000794d */ /* 0x000fea0003800000 */
.L_x_1:
[----:B------:R-:W-:-:S00]  /*0130*/  BRA `(.L_x_1) ;  /* 0xfffffffc00fc7947 */ /* 0x000fc0000383ffff */
[----:B------:R-:W-:-:S00]  /*0140*/  NOP ;  /* 0x0000000000007918 */ /* 0x000fc00000000000 */
        /* <DEDUP_REMOVED lines=11> */
.L_x_2:


//--------------------- .nv.global.init           --------------------------
	.section	.nv.global.init,"aw",@progbits
.nv.global.init:
	.type		$str,@object
	.size		$str,(.L_0 - $str)
$str:
        /*0000*/ 	.byte	0x42, 0x6c, 0x6f, 0x63, 0x6b, 0x20, 0x49, 0x64, 0x3a, 0x20, 0x25, 0x64, 0x2c, 0x25, 0x64, 0x20
        /*0010*/ 	.byte	0x2d, 0x20, 0x54, 0x68, 0x72, 0x65, 0x61, 0x64, 0x20, 0x49, 0x64, 0x3a, 0x20, 0x25, 0x64, 0x2c
        /*0020*/ 	.byte	0x25, 0x64, 0x0a, 0x00
.L_0:


//--------------------- .nv.shared.reserved.0     --------------------------
	.section	.nv.shared.reserved.0,"aw",@nobits
	.weak		__nv_reservedSMEM_offset_0_alias
	.size		__nv_reservedSMEM_offset_0_alias, 0, 64
	.other		__nv_reservedSMEM_offset_0_alias,@"STO_CUDA_RESERVED_SHARED STV_DEFAULT"
__nv_reservedSMEM_offset_0_alias:
	.zero		0
	.zero		64


//--------------------- .nv.constant0._Z8PrintIDsv --------------------------
	.section	.nv.constant0._Z8PrintIDsv,"a",@progbits
	.sectionflags	@""
	.align	4
.nv.constant0._Z8PrintIDsv:
	.zero		896


//--------------------- SYMBOLS --------------------------

	.type		.nv.reservedSmem.offset0,@object
	.size		.nv.reservedSmem.offset0,0x4
	.type		vprintf,@function
